.version 7.5
.target sm_80 // targeting RTX 3090
.address_size 64

/*
Prefix Sum (Scan):

Given an N-element array, sum all indices up to a given index, inclusive.

Example:

Input Array:
    [1, 2, 3, 4, 5]

Output Array:
    [1, 3, 6, 10, 15]


Args:
    - input: fp32_param
    - output: uint64_param

Returns:
    - void
*/
.visible .entry warpPrefixSum( 
    .param .f32 input,
    .param .u64 output
) {
    .reg .f32 %f_val, %f_temp;
    .reg .u32 %r_lane, %r_idx, %r_temp;
    .reg .pred %predicate;
    .reg .u64 %rd_out, %rd_addr;

    ld.param.f32 %f_val, [input];
    ld.param.u64 %rd_out, [output];
    mov.u32 %r_lane, %laneid;

    shfl.sync.up.b32 %f_temp, %f_val, 1, 0x1f, 0xffffffff;
    setp.ge.u32 %predicate, %r_lane, 1;
    @%predicate add.f32 %f_val, %f_val, %f_temp;

    shfl.sync.up.b32 %f_temp, %f_val, 2, 0x1f, 0xffffffff;
    setp.ge.u32 %predicate, %r_lane, 2;
    @%predicate add.f32 %f_val, %f_val, %f_temp;

    shfl.sync.up.b32 %f_temp, %f_val, 4, 0x1f, 0xffffffff;
    setp.ge.u32 %predicate, %r_lane, 4;
    @%predicate add.f32 %f_val, %f_val, %f_temp;

    shfl.sync.up.b32 %f_temp, %f_val, 8, 0x1f, 0xffffffff;
    setp.ge.u32 %predicate, %r_lane, 8;
    @%predicate add.f32 %f_val, %f_val, %f_temp;

    shfl.sync.up.b32 %f_temp, %f_val, 16, 0x1f, 0xffffffff;
    setp.ge.u32 %predicate, %r_lane, 16;
    @%predicate add.f32 %f_val, %f_val, %f_temp;

    .reg .u32 %r_tid, %r_ntid, %r_ctaid;
    mov.u32 %r_tid, %tid.x;
    mov.u32 %r_ntid, %ntid.x;
    mov.u32 %r_ctaid, %ctaid.x;

    //                blockIdx.x     blockDim.x    threadIdx.x
    // global_index =  ctaid.x    *    ntid.x   +    tid.x
    mad.lo.u32 %r_idx, %r_ctaid, %r_ntid, %r_tid;
    
    // get byte offset (global_index * 4)
    mul.lo.u32 %r_temp, %r_idx, 4;
    cvt.u64.u32 %rd_addr, %r_temp;
    add.u64 %rd_addr, %rd_out, %rd_addr;

    st.global.f32 [%rd_addr], %f_val;
    ret;
}

// ===== COMPILED SASS (sm_100) =====

	.target	sm_100

	.elftype	@"ET_EXEC"


//--------------------- .note.nv.tkinfo           --------------------------
	.section	.note.nv.tkinfo,"",@"SHT_NOTE"
	.sectionflags	@"SHF_NOTE_NV_TKINFO"
	.tkinfo
        /*0018*/ 	.word	0x00000002
        /*0030*/ 	.string	""
        /*0030*/ 	.string	"ptxas"
        /*0030*/ 	.string	"Cuda compilation tools, release 13.0, V13.0.88"
        /*0030*/ 	.string	"Build cuda_13.0.r13.0/compiler.36424714_0"
        /*0030*/ 	.string	"-arch sm_100 "



//--------------------- .note.nv.cuinfo           --------------------------
	.section	.note.nv.cuinfo,"",@"SHT_NOTE"
	.sectionflags	@"SHF_NOTE_NV_CUINFO"
        /*0018*/ 	.short	0x0002
        /*001a*/ 	.short	0x0050
        /*001c*/ 	.short	0x0082
	.zero		2


//--------------------- .nv.info                  --------------------------
	.section	.nv.info,"",@"SHT_CUDA_INFO"
	.align	4


	//----- nvinfo : EIATTR_REGCOUNT
	.align		4
        /*0000*/ 	.byte	0x04, 0x2f
        /*0002*/ 	.short	(.L_1 - .L_0)
	.align		4
.L_0:
        /*0004*/ 	.word	index@(warpPrefixSum)
        /*0008*/ 	.word	0x00000008


	//----- nvinfo : EIATTR_FRAME_SIZE
	.align		4
.L_1:
        /*000c*/ 	.byte	0x04, 0x11
        /*000e*/ 	.short	(.L_3 - .L_2)
	.align		4
.L_2:
        /*0010*/ 	.word	index@(warpPrefixSum)
        /*0014*/ 	.word	0x00000000


	//----- nvinfo : EIATTR_MIN_STACK_SIZE
	.align		4
.L_3:
        /*0018*/ 	.byte	0x04, 0x12
        /*001a*/ 	.short	(.L_5 - .L_4)
	.align		4
.L_4:
        /*001c*/ 	.word	index@(warpPrefixSum)
        /*0020*/ 	.word	0x00000000
.L_5:


//--------------------- .nv.compat                --------------------------
	.section	.nv.compat,"",@"SHT_CUDA_COMPAT_INFO"
	.align	4
        /*0000*/ 	.byte	0x02, 0x09, 0x00, 0x00, 0x02, 0x02, 0x01, 0x00, 0x02, 0x05, 0x05, 0x00, 0x03, 0x07, 0x01, 0x01
        /*0010*/ 	.byte	0x02, 0x03, 0x00, 0x00, 0x02, 0x06, 0x01, 0x00, 0x04, 0x0b, 0x08, 0x00, 0x09, 0x00, 0x00, 0x00
        /*0020*/ 	.byte	0x00, 0x00, 0x00, 0x00


//--------------------- .nv.info.warpPrefixSum    --------------------------
	.section	.nv.info.warpPrefixSum,"",@"SHT_CUDA_INFO"
	.sectionflags	@""
	.align	4


	//----- nvinfo : EIATTR_CUDA_API_VERSION
	.align		4
        /*0000*/ 	.byte	0x04, 0x37
        /*0002*/ 	.short	(.L_7 - .L_6)
.L_6:
        /*0004*/ 	.word	0x00000082


	//----- nvinfo : EIATTR_KPARAM_INFO
	.align		4
.L_7:
        /*0008*/ 	.byte	0x04, 0x17
        /*000a*/ 	.short	(.L_9 - .L_8)
.L_8:
        /*000c*/ 	.word	0x00000000
        /*0010*/ 	.short	0x0001
        /*0012*/ 	.short	0x0008
        /*0014*/ 	.byte	0x00, 0xf0, 0x21, 0x00


	//----- nvinfo : EIATTR_KPARAM_INFO
	.align		4
.L_9:
        /*0018*/ 	.byte	0x04, 0x17
        /*001a*/ 	.short	(.L_11 - .L_10)
.L_10:
        /*001c*/ 	.word	0x00000000
        /*0020*/ 	.short	0x0000
        /*0022*/ 	.short	0x0000
        /*0024*/ 	.byte	0x00, 0xf0, 0x11, 0x00


	//----- nvinfo : EIATTR_SPARSE_MMA_MASK
	.align		4
.L_11:
        /*0028*/ 	.byte	0x03, 0x50
        /*002a*/ 	.short	0x0000


	//----- nvinfo : EIATTR_MAXREG_COUNT
	.align		4
        /*002c*/ 	.byte	0x03, 0x1b
        /*002e*/ 	.short	0x00ff


	//----- nvinfo : EIATTR_MERCURY_ISA_VERSION
	.align		4
        /*0030*/ 	.byte	0x03, 0x5f
        /*0032*/ 	.short	0x0101


	//----- nvinfo : EIATTR_COOP_GROUP_MASK_REGIDS
	.align		4
        /*0034*/ 	.byte	0x04, 0x29
        /*0036*/ 	.short	(.L_13 - .L_12)


	//   ....[0]....
.L_12:
        /*0038*/ 	.word	0xffffffff


	//   ....[1]....
        /*003c*/ 	.word	0xffffffff


	//   ....[2]....
        /*0040*/ 	.word	0xffffffff


	//   ....[3]....
        /*0044*/ 	.word	0xffffffff


	//   ....[4]....
        /*0048*/ 	.word	0xffffffff


	//----- nvinfo : EIATTR_COOP_GROUP_INSTR_OFFSETS
	.align		4
.L_13:
        /*004c*/ 	.byte	0x04, 0x28
        /*004e*/ 	.short	(.L_15 - .L_14)


	//   ....[0]....
.L_14:
        /*0050*/ 	.word	0x00000080


	//   ....[1]....
        /*0054*/ 	.word	0x000000f0


	//   ....[2]....
        /*0058*/ 	.word	0x00000120


	//   ....[3]....
        /*005c*/ 	.word	0x00000150


	//   ....[4]....
        /*0060*/ 	.word	0x00000180


	//----- nvinfo : EIATTR_VRC_CTA_INIT_COUNT
	.align		4
.L_15:
        /*0064*/ 	.byte	0x02, 0x4a
	.zero		1
	.zero		1


	//----- nvinfo : EIATTR_EXIT_INSTR_OFFSETS
	.align		4
        /*0068*/ 	.byte	0x04, 0x1c
        /*006a*/ 	.short	(.L_17 - .L_16)


	//   ....[0]....
.L_16:
        /*006c*/ 	.word	0x000001b0


	//----- nvinfo : EIATTR_CBANK_PARAM_SIZE
	.align		4
.L_17:
        /*0070*/ 	.byte	0x03, 0x19
        /*0072*/ 	.short	0x0010


	//----- nvinfo : EIATTR_PARAM_CBANK
	.align		4
        /*0074*/ 	.byte	0x04, 0x0a
        /*0076*/ 	.short	(.L_19 - .L_18)
	.align		4
.L_18:
        /*0078*/ 	.word	index@(.nv.constant0.warpPrefixSum)
        /*007c*/ 	.short	0x0380
        /*007e*/ 	.short	0x0010


	//----- nvinfo : EIATTR_SW_WAR
	.align		4
.L_19:
        /*0080*/ 	.byte	0x04, 0x36
        /*0082*/ 	.short	(.L_21 - .L_20)
.L_20:
        /*0084*/ 	.word	0x00000008
.L_21:


//--------------------- .nv.callgraph             --------------------------
	.section	.nv.callgraph,"",@"SHT_CUDA_CALLGRAPH"
	.align	4
	.sectionentsize	8
	.align		4
        /*0000*/ 	.word	0x00000000
	.align		4
        /*0004*/ 	.word	0xffffffff
	.align		4
        /*0008*/ 	.word	0x00000000
	.align		4
        /*000c*/ 	.word	0xfffffffe
	.align		4
        /*0010*/ 	.word	0x00000000
	.align		4
        /*0014*/ 	.word	0xfffffffd
	.align		4
        /*0018*/ 	.word	0x00000000
	.align		4
        /*001c*/ 	.word	0xfffffffc


//--------------------- .text.warpPrefixSum       --------------------------
	.section	.text.warpPrefixSum,"ax",@progbits
	.align	128
        .global         warpPrefixSum
        .type           warpPrefixSum,@function
        .size           warpPrefixSum,(.L_x_1 - warpPrefixSum)
        .other          warpPrefixSum,@"STO_CUDA_ENTRY STV_DEFAULT"
warpPrefixSum:
.text.warpPrefixSum:
[----:B------:R-:W-:Y:S08]  /*0000*/  LDC R1, c[0x0][0x37c] ;  /* 0x0000df00ff017b82 */ /* 0x000ff00000000800 */
[----:B------:R-:W0:Y:S01]  /*0010*/  LDC R5, c[0x0][0x380] ;  /* 0x0000e000ff057b82 */ /* 0x000e220000000800 */
[----:B------:R-:W1:Y:S01]  /*0020*/  S2R R4, SR_LANEID ;  /* 0x0000000000047919 */ /* 0x000e620000000000 */
[----:B------:R-:W2:Y:S01]  /*0030*/  LDCU UR6, c[0x0][0x360] ;  /* 0x00006c00ff0677ac */ /* 0x000ea20008000800 */
[----:B------:R-:W2:Y:S01]  /*0040*/  S2R R2, SR_TID.X ;  /* 0x0000000000027919 */ /* 0x000ea20000002100 */
[----:B------:R-:W3:Y:S01]  /*0050*/  LDCU.64 UR8, c[0x0][0x388] ;  /* 0x00007100ff0877ac */ /* 0x000ee20008000a00 */
[----:B------:R-:W2:Y:S01]  /*0060*/  S2R R3, SR_CTAID.X ;  /* 0x0000000000037919 */ /* 0x000ea20000002500 */
[----:B------:R-:W4:Y:S01]  /*0070*/  LDCU.64 UR4, c[0x0][0x358] ;  /* 0x00006b00ff0477ac */ /* 0x000f220008000a00 */
[----:B0-----:R-:W0:Y:S01]  /*0080*/  SHFL.UP PT, R0, R5, 0x1, 0x1f ;  /* 0x04201f0005007f89 */ /* 0x001e2200000e0000 */
[----:B-1----:R-:W-:Y:S01]  /*0090*/  ISETP.GE.U32.AND P0, PT, R4, 0x1, PT ;  /* 0x000000010400780c */ /* 0x002fe20003f06070 */
[----:B--2---:R-:W-:-:S05]  /*00a0*/  IMAD R2, R3, UR6, R2 ;  /* 0x0000000603027c24 */ /* 0x004fca000f8e0202 */
[----:B---3--:R-:W-:-:S07]  /*00b0*/  LEA R2, P1, R2, UR8, 0x2 ;  /* 0x0000000802027c11 */ /* 0x008fce000f8210ff */
[----:B0-----:R-:W-:Y:S01]  /*00c0*/  @P0 FADD R5, R0, R5 ;  /* 0x0000000500050221 */ /* 0x001fe20000000000 */
[C---:B------:R-:W-:Y:S02]  /*00d0*/  ISETP.GE.U32.AND P0, PT, R4.reuse, 0x2, PT ;  /* 0x000000020400780c */ /* 0x040fe40003f06070 */
[----:B------:R-:W-:Y:S02]  /*00e0*/  IADD3.X R3, PT, PT, RZ, UR9, RZ, P1, !PT ;  /* 0x00000009ff037c10 */ /* 0x000fe40008ffe4ff */
[----:B------:R-:W0:Y:S09]  /*00f0*/  SHFL.UP PT, R0, R5, 0x2, 0x1f ;  /* 0x04401f0005007f89 */ /* 0x000e3200000e0000 */
[----:B0-----:R-:W-:Y:S01]  /*0100*/  @P0 FADD R5, R5, R0 ;  /* 0x0000000005050221 */ /* 0x001fe20000000000 */
[----:B------:R-:W-:-:S04]  /*0110*/  ISETP.GE.U32.AND P0, PT, R4, 0x4, PT ;  /* 0x000000040400780c */ /* 0x000fc80003f06070 */
[----:B------:R-:W0:Y:S09]  /*0120*/  SHFL.UP PT, R0, R5, 0x4, 0x1f ;  /* 0x04801f0005007f89 */ /* 0x000e3200000e0000 */
[----:B0-----:R-:W-:Y:S01]  /*0130*/  @P0 FADD R5, R5, R0 ;  /* 0x0000000005050221 */ /* 0x001fe20000000000 */
[----:B------:R-:W-:-:S04]  /*0140*/  ISETP.GE.U32.AND P0, PT, R4, 0x8, PT ;  /* 0x000000080400780c */ /* 0x000fc80003f06070 */
[----:B------:R-:W0:Y:S09]  /*0150*/  SHFL.UP PT, R0, R5, 0x8, 0x1f ;  /* 0x05001f0005007f89 */ /* 0x000e3200000e0000 */
[----:B0-----:R-:W-:Y:S01]  /*0160*/  @P0 FADD R5, R5, R0 ;  /* 0x0000000005050221 */ /* 0x001fe20000000000 */
[----:B------:R-:W-:-:S04]  /*0170*/  ISETP.GE.U32.AND P0, PT, R4, 0x10, PT ;  /* 0x000000100400780c */ /* 0x000fc80003f06070 */
[----:B------:R-:W0:Y:S09]  /*0180*/  SHFL.UP PT, R0, R5, 0x10, 0x1f ;  /* 0x06001f0005007f89 */ /* 0x000e3200000e0000 */
[----:B0-----:R-:W-:-:S05]  /*0190*/  @P0 FADD R5, R5, R0 ;  /* 0x0000000005050221 */ /* 0x001fca0000000000 */
[----:B----4-:R-:W-:Y:S01]  /*01a0*/  STG.E desc[UR4][R2.64], R5 ;  /* 0x0000000502007986 */ /* 0x010fe2000c101904 */
[----:B------:R-:W-:Y:S05]  /*01b0*/  EXIT ;  /* 0x000000000000794d */ /* 0x000fea0003800000 */
.L_x_0:
[----:B------:R-:W-:-:S00]  /*01c0*/  BRA `(.L_x_0) ;  /* 0xfffffffc00fc7947 */ /* 0x000fc0000383ffff */
[----:B------:R-:W-:-:S00]  /*01d0*/  NOP ;  /* 0x0000000000007918 */ /* 0x000fc00000000000 */
        /* <DEDUP_REMOVED lines=10> */
.L_x_1:


//--------------------- .nv.shared.reserved.0     --------------------------
	.section	.nv.shared.reserved.0,"aw",@nobits
	.weak		__nv_reservedSMEM_offset_0_alias
	.size		__nv_reservedSMEM_offset_0_alias, 0, 64
	.other		__nv_reservedSMEM_offset_0_alias,@"STO_CUDA_RESERVED_SHARED STV_DEFAULT"
__nv_reservedSMEM_offset_0_alias:
	.zero		0
	.zero		64


//--------------------- .nv.constant0.warpPrefixSum --------------------------
	.section	.nv.constant0.warpPrefixSum,"a",@progbits
	.sectionflags	@""
	.align	4
.nv.constant0.warpPrefixSum:
	.zero		912


//--------------------- SYMBOLS --------------------------

	.type		.nv.reservedSmem.offset0,@object
	.size		.nv.reservedSmem.offset0,0x4
